//
// Generated by NVIDIA NVVM Compiler
//
// Compiler Build ID: CL-36424714
// Cuda compilation tools, release 13.0, V13.0.88
// Based on NVVM 20.0.0
//

.version 9.0
.target sm_100
.address_size 64

	// .globl	_Z10sort_blockPiii

.visible .entry _Z10sort_blockPiii(
	.param .u64 .ptr .align 1 _Z10sort_blockPiii_param_0,
	.param .u32 _Z10sort_blockPiii_param_1,
	.param .u32 _Z10sort_blockPiii_param_2
)
{
	.reg .pred 	%p<16>;
	.reg .b32 	%r<57>;
	.reg .b64 	%rd<11>;

	ld.param.u64 	%rd5, [_Z10sort_blockPiii_param_0];
	ld.param.u32 	%r37, [_Z10sort_blockPiii_param_1];
	ld.param.u32 	%r38, [_Z10sort_blockPiii_param_2];
	cvta.to.global.u64 	%rd1, %rd5;
	mov.u32 	%r39, %ctaid.x;
	mul.lo.s32 	%r1, %r38, %r39;
	add.s32 	%r40, %r1, %r38;
	min.s32 	%r2, %r40, %r37;
	setp.ge.s32 	%p1, %r1, %r2;
	@%p1 bra 	$L__BB0_24;
	add.s32 	%r3, %r1, 1;
	not.b32 	%r41, %r1;
	add.s32 	%r42, %r2, %r41;
	sub.s32 	%r43, %r2, %r1;
	add.s32 	%r4, %r43, -2;
	and.b32  	%r5, %r42, 3;
	mul.wide.s32 	%rd6, %r1, 4;
	add.s64 	%rd2, %rd1, %rd6;
	add.s32 	%r6, %r1, 2;
	add.s32 	%r7, %r1, 3;
	add.s32 	%r8, %r1, 4;
	neg.s32 	%r9, %r2;
	mov.u32 	%r44, %r1;
$L__BB0_2:
	setp.ge.s32 	%p2, %r3, %r2;
	@%p2 bra 	$L__BB0_23;
	setp.eq.s32 	%p3, %r5, 0;
	mov.u32 	%r47, %r3;
	mov.u32 	%r48, %r1;
	@%p3 bra 	$L__BB0_12;
	ld.global.u32 	%r11, [%rd2];
	ld.global.u32 	%r45, [%rd2+4];
	setp.le.s32 	%p4, %r11, %r45;
	@%p4 bra 	$L__BB0_6;
	st.global.u32 	[%rd2], %r45;
	st.global.u32 	[%rd2+4], %r11;
	mov.u32 	%r45, %r11;
$L__BB0_6:
	setp.eq.s32 	%p5, %r5, 1;
	mov.u32 	%r47, %r6;
	mov.u32 	%r48, %r3;
	@%p5 bra 	$L__BB0_12;
	ld.global.u32 	%r46, [%rd2+8];
	setp.le.s32 	%p6, %r45, %r46;
	@%p6 bra 	$L__BB0_9;
	st.global.u32 	[%rd2+4], %r46;
	st.global.u32 	[%rd2+8], %r45;
	mov.u32 	%r46, %r45;
$L__BB0_9:
	setp.eq.s32 	%p7, %r5, 2;
	mov.u32 	%r47, %r7;
	mov.u32 	%r48, %r6;
	@%p7 bra 	$L__BB0_12;
	ld.global.u32 	%r16, [%rd2+12];
	setp.le.s32 	%p8, %r46, %r16;
	mov.u32 	%r47, %r8;
	mov.u32 	%r48, %r7;
	@%p8 bra 	$L__BB0_12;
	st.global.u32 	[%rd2+8], %r16;
	st.global.u32 	[%rd2+12], %r46;
	mov.u32 	%r47, %r8;
	mov.u32 	%r48, %r7;
$L__BB0_12:
	setp.lt.u32 	%p9, %r4, 3;
	@%p9 bra 	$L__BB0_23;
	mul.wide.s32 	%rd7, %r48, 4;
	add.s64 	%rd8, %rd1, %rd7;
	ld.global.u32 	%r50, [%rd8];
	add.s32 	%r49, %r9, %r47;
$L__BB0_14:
	mul.wide.s32 	%rd9, %r48, 4;
	add.s64 	%rd3, %rd1, %rd9;
	mul.wide.s32 	%rd10, %r47, 4;
	add.s64 	%rd4, %rd1, %rd10;
	ld.global.u32 	%r53, [%rd4];
	setp.le.s32 	%p10, %r50, %r53;
	@%p10 bra 	$L__BB0_16;
	st.global.u32 	[%rd3], %r53;
	st.global.u32 	[%rd4], %r50;
	mov.u32 	%r53, %r50;
$L__BB0_16:
	ld.global.u32 	%r54, [%rd4+4];
	setp.le.s32 	%p11, %r53, %r54;
	@%p11 bra 	$L__BB0_18;
	st.global.u32 	[%rd4], %r54;
	st.global.u32 	[%rd4+4], %r53;
	mov.u32 	%r54, %r53;
$L__BB0_18:
	ld.global.u32 	%r55, [%rd4+8];
	setp.le.s32 	%p12, %r54, %r55;
	@%p12 bra 	$L__BB0_20;
	st.global.u32 	[%rd4+4], %r55;
	st.global.u32 	[%rd4+8], %r54;
	mov.u32 	%r55, %r54;
$L__BB0_20:
	ld.global.u32 	%r50, [%rd4+12];
	setp.le.s32 	%p13, %r55, %r50;
	@%p13 bra 	$L__BB0_22;
	st.global.u32 	[%rd4+8], %r50;
	st.global.u32 	[%rd4+12], %r55;
	mov.u32 	%r50, %r55;
$L__BB0_22:
	add.s32 	%r33, %r47, 4;
	add.s32 	%r49, %r49, 4;
	setp.ne.s32 	%p14, %r49, 0;
	add.s32 	%r48, %r47, 3;
	mov.u32 	%r47, %r33;
	@%p14 bra 	$L__BB0_14;
$L__BB0_23:
	add.s32 	%r44, %r44, 1;
	setp.ne.s32 	%p15, %r44, %r2;
	@%p15 bra 	$L__BB0_2;
$L__BB0_24:
	ret;

}


// ===== COMPILED SASS (sm_100) =====

	.target	sm_100

	.elftype	@"ET_EXEC"


//--------------------- .note.nv.tkinfo           --------------------------
	.section	.note.nv.tkinfo,"",@"SHT_NOTE"
	.sectionflags	@"SHF_NOTE_NV_TKINFO"
	.tkinfo
        /*0018*/ 	.word	0x00000002
        /*0030*/ 	.string	""
        /*0030*/ 	.string	"ptxas"
        /*0030*/ 	.string	"Cuda compilation tools, release 13.0, V13.0.88"
        /*0030*/ 	.string	"Build cuda_13.0.r13.0/compiler.36424714_0"
        /*0030*/ 	.string	"-arch sm_100 -m 64 "



//--------------------- .note.nv.cuinfo           --------------------------
	.section	.note.nv.cuinfo,"",@"SHT_NOTE"
	.sectionflags	@"SHF_NOTE_NV_CUINFO"
        /*0018*/ 	.short	0x0002
        /*001a*/ 	.short	0x0064
        /*001c*/ 	.short	0x0082
	.zero		2


//--------------------- .nv.info                  --------------------------
	.section	.nv.info,"",@"SHT_CUDA_INFO"
	.align	4


	//----- nvinfo : EIATTR_REGCOUNT
	.align		4
        /*0000*/ 	.byte	0x04, 0x2f
        /*0002*/ 	.short	(.L_1 - .L_0)
	.align		4
.L_0:
        /*0004*/ 	.word	index@(_Z10sort_blockPiii)
        /*0008*/ 	.word	0x00000020


	//----- nvinfo : EIATTR_FRAME_SIZE
	.align		4
.L_1:
        /*000c*/ 	.byte	0x04, 0x11
        /*000e*/ 	.short	(.L_3 - .L_2)
	.align		4
.L_2:
        /*0010*/ 	.word	index@(_Z10sort_blockPiii)
        /*0014*/ 	.word	0x00000000


	//----- nvinfo : EIATTR_MIN_STACK_SIZE
	.align		4
.L_3:
        /*0018*/ 	.byte	0x04, 0x12
        /*001a*/ 	.short	(.L_5 - .L_4)
	.align		4
.L_4:
        /*001c*/ 	.word	index@(_Z10sort_blockPiii)
        /*0020*/ 	.word	0x00000000
.L_5:


//--------------------- .nv.compat                --------------------------
	.section	.nv.compat,"",@"SHT_CUDA_COMPAT_INFO"
	.align	4
        /*0000*/ 	.byte	0x02, 0x09, 0x00, 0x00, 0x02, 0x02, 0x01, 0x00, 0x02, 0x05, 0x05, 0x00, 0x03, 0x07, 0x01, 0x01
        /*0010*/ 	.byte	0x02, 0x03, 0x00, 0x00, 0x02, 0x06, 0x01, 0x00, 0x04, 0x0b, 0x08, 0x00, 0x09, 0x00, 0x00, 0x00
        /*0020*/ 	.byte	0x00, 0x00, 0x00, 0x00


//--------------------- .nv.info._Z10sort_blockPiii --------------------------
	.section	.nv.info._Z10sort_blockPiii,"",@"SHT_CUDA_INFO"
	.sectionflags	@""
	.align	4


	//----- nvinfo : EIATTR_CUDA_API_VERSION
	.align		4
        /*0000*/ 	.byte	0x04, 0x37
        /*0002*/ 	.short	(.L_7 - .L_6)
.L_6:
        /*0004*/ 	.word	0x00000082


	//----- nvinfo : EIATTR_KPARAM_INFO
	.align		4
.L_7:
        /*0008*/ 	.byte	0x04, 0x17
        /*000a*/ 	.short	(.L_9 - .L_8)
.L_8:
        /*000c*/ 	.word	0x00000000
        /*0010*/ 	.short	0x0002
        /*0012*/ 	.short	0x000c
        /*0014*/ 	.byte	0x00, 0xf0, 0x11, 0x00


	//----- nvinfo : EIATTR_KPARAM_INFO
	.align		4
.L_9:
        /*0018*/ 	.byte	0x04, 0x17
        /*001a*/ 	.short	(.L_11 - .L_10)
.L_10:
        /*001c*/ 	.word	0x00000000
        /*0020*/ 	.short	0x0001
        /*0022*/ 	.short	0x0008
        /*0024*/ 	.byte	0x00, 0xf0, 0x11, 0x00


	//----- nvinfo : EIATTR_KPARAM_INFO
	.align		4
.L_11:
        /*0028*/ 	.byte	0x04, 0x17
        /*002a*/ 	.short	(.L_13 - .L_12)
.L_12:
        /*002c*/ 	.word	0x00000000
        /*0030*/ 	.short	0x0000
        /*0032*/ 	.short	0x0000
        /*0034*/ 	.byte	0x00, 0xf5, 0x21, 0x00


	//----- nvinfo : EIATTR_SPARSE_MMA_MASK
	.align		4
.L_13:
        /*0038*/ 	.byte	0x03, 0x50
        /*003a*/ 	.short	0x0000


	//----- nvinfo : EIATTR_MAXREG_COUNT
	.align		4
        /*003c*/ 	.byte	0x03, 0x1b
        /*003e*/ 	.short	0x00ff


	//----- nvinfo : EIATTR_MERCURY_ISA_VERSION
	.align		4
        /*0040*/ 	.byte	0x03, 0x5f
        /*0042*/ 	.short	0x0101


	//----- nvinfo : EIATTR_VRC_CTA_INIT_COUNT
	.align		4
        /*0044*/ 	.byte	0x02, 0x4a
	.zero		1
	.zero		1


	//----- nvinfo : EIATTR_EXIT_INSTR_OFFSETS
	.align		4
        /*0048*/ 	.byte	0x04, 0x1c
        /*004a*/ 	.short	(.L_15 - .L_14)


	//   ....[0]....
.L_14:
        /*004c*/ 	.word	0x00000060


	//   ....[1]....
        /*0050*/ 	.word	0x00000fe0


	//----- nvinfo : EIATTR_CBANK_PARAM_SIZE
	.align		4
.L_15:
        /*0054*/ 	.byte	0x03, 0x19
        /*0056*/ 	.short	0x0010


	//----- nvinfo : EIATTR_PARAM_CBANK
	.align		4
        /*0058*/ 	.byte	0x04, 0x0a
        /*005a*/ 	.short	(.L_17 - .L_16)
	.align		4
.L_16:
        /*005c*/ 	.word	index@(.nv.constant0._Z10sort_blockPiii)
        /*0060*/ 	.short	0x0380
        /*0062*/ 	.short	0x0010


	//----- nvinfo : EIATTR_SW_WAR
	.align		4
.L_17:
        /*0064*/ 	.byte	0x04, 0x36
        /*0066*/ 	.short	(.L_19 - .L_18)
.L_18:
        /*0068*/ 	.word	0x00000008
.L_19:


//--------------------- .nv.callgraph             --------------------------
	.section	.nv.callgraph,"",@"SHT_CUDA_CALLGRAPH"
	.align	4
	.sectionentsize	8
	.align		4
        /*0000*/ 	.word	0x00000000
	.align		4
        /*0004*/ 	.word	0xffffffff
	.align		4
        /*0008*/ 	.word	0x00000000
	.align		4
        /*000c*/ 	.word	0xfffffffe
	.align		4
        /*0010*/ 	.word	0x00000000
	.align		4
        /*0014*/ 	.word	0xfffffffd
	.align		4
        /*0018*/ 	.word	0x00000000
	.align		4
        /*001c*/ 	.word	0xfffffffc


//--------------------- .text._Z10sort_blockPiii  --------------------------
	.section	.text._Z10sort_blockPiii,"ax",@progbits
	.align	128
        .global         _Z10sort_blockPiii
        .type           _Z10sort_blockPiii,@function
        .size           _Z10sort_blockPiii,(.L_x_8 - _Z10sort_blockPiii)
        .other          _Z10sort_blockPiii,@"STO_CUDA_ENTRY STV_DEFAULT"
_Z10sort_blockPiii:
.text._Z10sort_blockPiii:
[----:B------:R-:W-:Y:S08]  /*0000*/  LDC R1, c[0x0][0x37c] ;  /* 0x0000df00ff017b82 */ /* 0x000ff00000000800 */
[----:B------:R-:W0:Y:S08]  /*0010*/  S2UR UR4, SR_CTAID.X ;  /* 0x00000000000479c3 */ /* 0x000e300000002500 */
[----:B------:R-:W0:Y:S02]  /*0020*/  LDC.64 R2, c[0x0][0x388] ;  /* 0x0000e200ff027b82 */ /* 0x000e240000000a00 */
[----:B0-----:R-:W-:-:S05]  /*0030*/  IMAD R0, R3, UR4, RZ ;  /* 0x0000000403007c24 */ /* 0x001fca000f8e02ff */
[----:B------:R-:W-:-:S04]  /*0040*/  VIADDMNMX R3, R0, R3, R2, PT ;  /* 0x0000000300037246 */ /* 0x000fc80003800102 */
[----:B------:R-:W-:-:S13]  /*0050*/  ISETP.GE.AND P0, PT, R0, R3, PT ;  /* 0x000000030000720c */ /* 0x000fda0003f06270 */
[----:B------:R-:W-:Y:S05]  /*0060*/  @P0 EXIT ;  /* 0x000000000000094d */ /* 0x000fea0003800000 */
[----:B------:R-:W0:Y:S01]  /*0070*/  LDC.64 R10, c[0x0][0x380] ;  /* 0x0000e000ff0a7b82 */ /* 0x000e220000000a00 */
[----:B------:R-:W-:Y:S01]  /*0080*/  LOP3.LUT R6, RZ, R0, RZ, 0x33, !PT ;  /* 0x00000000ff067212 */ /* 0x000fe200078e33ff */
[C---:B------:R-:W-:Y:S01]  /*0090*/  VIADD R4, R0.reuse, 0x2 ;  /* 0x0000000200047836 */ /* 0x040fe20000000000 */
[C-C-:B------:R-:W-:Y:S01]  /*00a0*/  IADD3 R2, PT, PT, R3.reuse, -0x2, -R0.reuse ;  /* 0xfffffffe03027810 */ /* 0x140fe20007ffe800 */
[C---:B------:R-:W-:Y:S01]  /*00b0*/  VIADD R5, R0.reuse, 0x3 ;  /* 0x0000000300057836 */ /* 0x040fe20000000000 */
[----:B------:R-:W-:Y:S01]  /*00c0*/  IADD3 R7, PT, PT, R3, R6, RZ ;  /* 0x0000000603077210 */ /* 0x000fe20007ffe0ff */
[----:B------:R-:W-:Y:S01]  /*00d0*/  VIADD R6, R0, 0x4 ;  /* 0x0000000400067836 */ /* 0x000fe20000000000 */
[----:B------:R-:W-:Y:S01]  /*00e0*/  ISETP.GE.U32.AND P1, PT, R2, 0x3, PT ;  /* 0x000000030200780c */ /* 0x000fe20003f26070 */
[C---:B------:R-:W-:Y:S01]  /*00f0*/  VIADD R2, R0.reuse, 0x1 ;  /* 0x0000000100027836 */ /* 0x040fe20000000000 */
[----:B------:R-:W-:Y:S01]  /*0100*/  LOP3.LUT R7, R7, 0x3, RZ, 0xc0, !PT ;  /* 0x0000000307077812 */ /* 0x000fe200078ec0ff */
[----:B------:R-:W-:Y:S01]  /*0110*/  IMAD.MOV.U32 R8, RZ, RZ, R0 ;  /* 0x000000ffff087224 */ /* 0x000fe200078e0000 */
[----:B------:R-:W1:Y:S02]  /*0120*/  LDCU.64 UR4, c[0x0][0x358] ;  /* 0x00006b00ff0477ac */ /* 0x000e640008000a00 */
[----:B01----:R-:W-:-:S07]  /*0130*/  IMAD.WIDE R10, R0, 0x4, R10 ;  /* 0x00000004000a7825 */ /* 0x003fce00078e020a */
.L_x_6:
[----:B------:R-:W-:Y:S01]  /*0140*/  ISETP.GE.AND P0, PT, R2, R3, PT ;  /* 0x000000030200720c */ /* 0x000fe20003f06270 */
[----:B------:R-:W-:-:S05]  /*0150*/  VIADD R8, R8, 0x1 ;  /* 0x0000000108087836 */ /* 0x000fca0000000000 */
[----:B------:R-:W-:-:S07]  /*0160*/  ISETP.NE.AND P2, PT, R8, R3, PT ;  /* 0x000000030800720c */ /* 0x000fce0003f45270 */
[----:B0123-5:R-:W-:Y:S06]  /*0170*/  @P0 BRA `(.L_x_0) ;  /* 0x0000000c00940947 */ /* 0x02ffec0003800000 */
[----:B------:R-:W-:Y:S01]  /*0180*/  ISETP.NE.AND P0, PT, R7, RZ, PT ;  /* 0x000000ff0700720c */ /* 0x000fe20003f05270 */
[----:B------:R-:W-:Y:S01]  /*0190*/  IMAD.MOV.U32 R25, RZ, RZ, R0 ;  /* 0x000000ffff197224 */ /* 0x000fe200078e0000 */
[----:B------:R-:W-:-:S11]  /*01a0*/  MOV R21, R2 ;  /* 0x0000000200157202 */ /* 0x000fd60000000f00 */
[----:B------:R-:W-:Y:S05]  /*01b0*/  @!P0 BRA `(.L_x_1) ;  /* 0x00000000006c8947 */ /* 0x000fea0003800000 */
[----:B------:R-:W2:Y:S04]  /*01c0*/  LDG.E R9, desc[UR4][R10.64] ;  /* 0x000000040a097981 */ /* 0x000ea8000c1e1900 */
[----:B------:R-:W2:Y:S01]  /*01d0*/  LDG.E R13, desc[UR4][R10.64+0x4] ;  /* 0x000004040a0d7981 */ /* 0x000ea2000c1e1900 */
[----:B------:R-:W-:Y:S01]  /*01e0*/  ISETP.NE.AND P3, PT, R7, 0x1, PT ;  /* 0x000000010700780c */ /* 0x000fe20003f65270 */
[----:B------:R-:W-:Y:S01]  /*01f0*/  IMAD.MOV.U32 R21, RZ, RZ, R4 ;  /* 0x000000ffff157224 */ /* 0x000fe200078e0004 */
[----:B------:R-:W-:Y:S02]  /*0200*/  MOV R25, R2 ;  /* 0x0000000200197202 */ /* 0x000fe40000000f00 */
[----:B--2---:R-:W-:-:S13]  /*0210*/  ISETP.GT.AND P0, PT, R9, R13, PT ;  /* 0x0000000d0900720c */ /* 0x004fda0003f04270 */
[----:B------:R0:W-:Y:S04]  /*0220*/  @P0 STG.E desc[UR4][R10.64], R13 ;  /* 0x0000000d0a000986 */ /* 0x0001e8000c101904 */
[----:B------:R1:W-:Y:S01]  /*0230*/  @P0 STG.E desc[UR4][R10.64+0x4], R9 ;  /* 0x000004090a000986 */ /* 0x0003e2000c101904 */
[----:B0-----:R-:W-:Y:S01]  /*0240*/  @P0 IMAD.MOV.U32 R13, RZ, RZ, R9 ;  /* 0x000000ffff0d0224 */ /* 0x001fe200078e0009 */
[----:B------:R-:W-:Y:S06]  /*0250*/  @!P3 BRA `(.L_x_1) ;  /* 0x000000000044b947 */ /* 0x000fec0003800000 */
[----:B-1----:R-:W2:Y:S01]  /*0260*/  LDG.E R9, desc[UR4][R10.64+0x8] ;  /* 0x000008040a097981 */ /* 0x002ea2000c1e1900 */
[----:B------:R-:W-:Y:S01]  /*0270*/  ISETP.NE.AND P3, PT, R7, 0x2, PT ;  /* 0x000000020700780c */ /* 0x000fe20003f65270 */
[----:B------:R-:W-:Y:S02]  /*0280*/  IMAD.MOV.U32 R21, RZ, RZ, R5 ;  /* 0x000000ffff157224 */ /* 0x000fe400078e0005 */
[----:B------:R-:W-:Y:S01]  /*0290*/  IMAD.MOV.U32 R25, RZ, RZ, R4 ;  /* 0x000000ffff197224 */ /* 0x000fe200078e0004 */
[----:B--2---:R-:W-:-:S13]  /*02a0*/  ISETP.GT.AND P0, PT, R13, R9, PT ;  /* 0x000000090d00720c */ /* 0x004fda0003f04270 */
[----:B------:R0:W-:Y:S04]  /*02b0*/  @P0 STG.E desc[UR4][R10.64+0x4], R9 ;  /* 0x000004090a000986 */ /* 0x0001e8000c101904 */
[----:B------:R2:W-:Y:S01]  /*02c0*/  @P0 STG.E desc[UR4][R10.64+0x8], R13 ;  /* 0x0000080d0a000986 */ /* 0x0005e2000c101904 */
[----:B0-----:R-:W-:Y:S01]  /*02d0*/  @P0 IMAD.MOV.U32 R9, RZ, RZ, R13 ;  /* 0x000000ffff090224 */ /* 0x001fe200078e000d */
[----:B------:R-:W-:Y:S06]  /*02e0*/  @!P3 BRA `(.L_x_1) ;  /* 0x000000000020b947 */ /* 0x000fec0003800000 */
[----:B------:R-:W3:Y:S01]  /*02f0*/  LDG.E R12, desc[UR4][R10.64+0xc] ;  /* 0x00000c040a0c7981 */ /* 0x000ee2000c1e1900 */
[----:B------:R-:W-:Y:S01]  /*0300*/  MOV R21, R6 ;  /* 0x0000000600157202 */ /* 0x000fe20000000f00 */
[----:B------:R-:W-:Y:S01]  /*0310*/  IMAD.MOV.U32 R25, RZ, RZ, R5 ;  /* 0x000000ffff197224 */ /* 0x000fe200078e0005 */
[----:B---3--:R-:W-:-:S13]  /*0320*/  ISETP.GT.AND P0, PT, R9, R12, PT ;  /* 0x0000000c0900720c */ /* 0x008fda0003f04270 */
[----:B------:R0:W-:Y:S01]  /*0330*/  @P0 STG.E desc[UR4][R10.64+0x8], R12 ;  /* 0x0000080c0a000986 */ /* 0x0001e2000c101904 */
[----:B------:R-:W-:Y:S02]  /*0340*/  @P0 IMAD.MOV.U32 R21, RZ, RZ, R6 ;  /* 0x000000ffff150224 */ /* 0x000fe400078e0006 */
[----:B------:R-:W-:Y:S01]  /*0350*/  @P0 IMAD.MOV.U32 R25, RZ, RZ, R5 ;  /* 0x000000ffff190224 */ /* 0x000fe200078e0005 */
[----:B------:R0:W-:Y:S06]  /*0360*/  @P0 STG.E desc[UR4][R10.64+0xc], R9 ;  /* 0x00000c090a000986 */ /* 0x0001ec000c101904 */
.L_x_1:
[----:B------:R-:W-:Y:S05]  /*0370*/  @!P1 BRA `(.L_x_0) ;  /* 0x0000000c00149947 */ /* 0x000fea0003800000 */
[----:B------:R-:W3:Y:S01]  /*0380*/  LDC.64 R16, c[0x0][0x380] ;  /* 0x0000e000ff107b82 */ /* 0x000ee20000000a00 */
[----:B01----:R-:W-:-:S07]  /*0390*/  IADD3 R9, PT, PT, -R3, R21, RZ ;  /* 0x0000001503097210 */ /* 0x003fce0007ffe1ff */
[----:B--2---:R-:W0:Y:S01]  /*03a0*/  LDC.64 R12, c[0x0][0x380] ;  /* 0x0000e000ff0c7b82 */ /* 0x004e220000000a00 */
[----:B------:R-:W-:Y:S01]  /*03b0*/  ISETP.GE.AND P0, PT, R9, RZ, PT ;  /* 0x000000ff0900720c */ /* 0x000fe20003f06270 */
[----:B---3--:R-:W-:-:S05]  /*03c0*/  IMAD.WIDE R14, R25, 0x4, R16 ;  /* 0x00000004190e7825 */ /* 0x008fca00078e0210 */
[----:B------:R1:W5:Y:S07]  /*03d0*/  LDG.E R23, desc[UR4][R14.64] ;  /* 0x000000040e177981 */ /* 0x00036e000c1e1900 */
[----:B------:R-:W-:Y:S05]  /*03e0*/  @P0 BRA `(.L_x_2) ;  /* 0x0000000800880947 */ /* 0x000fea0003800000 */
[----:B-1----:R-:W-:Y:S01]  /*03f0*/  IMAD.MOV R14, RZ, RZ, -R9 ;  /* 0x000000ffff0e7224 */ /* 0x002fe200078e0a09 */
[----:B------:R-:W-:-:S04]  /*0400*/  PLOP3.LUT P0, PT, PT, PT, PT, 0x80, 0x8 ;  /* 0x000000000008781c */ /* 0x000fc80003f0f070 */
[----:B------:R-:W-:-:S13]  /*0410*/  ISETP.GT.AND P3, PT, R14, 0xc, PT ;  /* 0x0000000c0e00780c */ /* 0x000fda0003f64270 */
[----:B------:R-:W-:Y:S05]  /*0420*/  @!P3 BRA `(.L_x_3) ;  /* 0x000000040098b947 */ /* 0x000fea0003800000 */
[----:B------:R-:W1:Y:S01]  /*0430*/  LDC.64 R16, c[0x0][0x380] ;  /* 0x0000e000ff107b82 */ /* 0x000e620000000a00 */
[----:B------:R-:W-:-:S13]  /*0440*/  PLOP3.LUT P0, PT, PT, PT, PT, 0x8, 0x80 ;  /* 0x000000000080781c */ /* 0x000fda0003f0e170 */
.L_x_4:
[----:B-1----:R-:W-:-:S05]  /*0450*/  IMAD.WIDE R18, R21, 0x4, R16 ;  /* 0x0000000415127825 */ /* 0x002fca00078e0210 */
[----:B--2---:R-:W2:Y:S01]  /*0460*/  LDG.E R27, desc[UR4][R18.64] ;  /* 0x00000004121b7981 */ /* 0x004ea2000c1e1900 */
[----:B------:R-:W-:Y:S01]  /*0470*/  IMAD.WIDE R14, R25, 0x4, R16 ;  /* 0x00000004190e7825 */ /* 0x000fe200078e0210 */
[----:B--2--5:R-:W-:-:S13]  /*0480*/  ISETP.GT.AND P4, PT, R23, R27, PT ;  /* 0x0000001b1700720c */ /* 0x024fda0003f84270 */
[----:B------:R1:W-:Y:S04]  /*0490*/  @P4 STG.E desc[UR4][R14.64], R27 ;  /* 0x0000001b0e004986 */ /* 0x0003e8000c101904 */
[----:B------:R-:W2:Y:S04]  /*04a0*/  LDG.E R29, desc[UR4][R18.64+0x4] ;  /* 0x00000404121d7981 */ /* 0x000ea8000c1e1900 */
[----:B------:R-:W3:Y:S04]  /*04b0*/  LDG.E R20, desc[UR4][R18.64+0x8] ;  /* 0x0000080412147981 */ /* 0x000ee8000c1e1900 */
[----:B------:R-:W4:Y:S01]  /*04c0*/  LDG.E R25, desc[UR4][R18.64+0xc] ;  /* 0x00000c0412197981 */ /* 0x000f22000c1e1900 */
[----:B-1----:R-:W-:-:S02]  /*04d0*/  @P4 IMAD.MOV.U32 R27, RZ, RZ, R23 ;  /* 0x000000ffff1b4224 */ /* 0x002fc400078e0017 */
[----:B------:R-:W-:Y:S01]  /*04e0*/  VIADD R15, R21, 0x4 ;  /* 0x00000004150f7836 */ /* 0x000fe20000000000 */
[----:B------:R-:W-:Y:S03]  /*04f0*/  @P4 STG.E desc[UR4][R18.64], R23 ;  /* 0x0000001712004986 */ /* 0x000fe6000c101904 */
[----:B------:R-:W-:Y:S01]  /*0500*/  IMAD.WIDE R14, R15, 0x4, R16 ;  /* 0x000000040f0e7825 */ /* 0x000fe200078e0210 */
[----:B--2---:R-:W-:-:S13]  /*0510*/  ISETP.GT.AND P3, PT, R27, R29, PT ;  /* 0x0000001d1b00720c */ /* 0x004fda0003f64270 */
[----:B------:R1:W-:Y:S04]  /*0520*/  @P3 STG.E desc[UR4][R18.64], R29 ;  /* 0x0000001d12003986 */ /* 0x0003e8000c101904 */
[----:B------:R-:W-:Y:S01]  /*0530*/  @P3 STG.E desc[UR4][R18.64+0x4], R27 ;  /* 0x0000041b12003986 */ /* 0x000fe2000c101904 */
[----:B-1----:R-:W-:-:S05]  /*0540*/  @P3 IMAD.MOV.U32 R29, RZ, RZ, R27 ;  /* 0x000000ffff1d3224 */ /* 0x002fca00078e001b */
[----:B---3--:R-:W-:-:S13]  /*0550*/  ISETP.GT.AND P4, PT, R29, R20, PT ;  /* 0x000000141d00720c */ /* 0x008fda0003f84270 */
[----:B------:R1:W-:Y:S04]  /*0560*/  @P4 STG.E desc[UR4][R18.64+0x4], R20 ;  /* 0x0000041412004986 */ /* 0x0003e8000c101904 */
[----:B------:R-:W-:Y:S01]  /*0570*/  @P4 STG.E desc[UR4][R18.64+0x8], R29 ;  /* 0x0000081d12004986 */ /* 0x000fe2000c101904 */
[----:B-1----:R-:W-:-:S04]  /*0580*/  @P4 MOV R20, R29 ;  /* 0x0000001d00144202 */ /* 0x002fc80000000f00 */
[----:B----4-:R-:W-:-:S13]  /*0590*/  ISETP.GT.AND P3, PT, R20, R25, PT ;  /* 0x000000191400720c */ /* 0x010fda0003f64270 */
[----:B------:R1:W-:Y:S04]  /*05a0*/  @P3 STG.E desc[UR4][R18.64+0x8], R25 ;  /* 0x0000081912003986 */ /* 0x0003e8000c101904 */
[----:B------:R-:W-:Y:S04]  /*05b0*/  @P3 STG.E desc[UR4][R18.64+0xc], R20 ;  /* 0x00000c1412003986 */ /* 0x000fe8000c101904 */
[----:B------:R-:W2:Y:S01]  /*05c0*/  LDG.E R24, desc[UR4][R14.64] ;  /* 0x000000040e187981 */ /* 0x000ea2000c1e1900 */
[----:B------:R-:W-:Y:S02]  /*05d0*/  VIADD R23, R21, 0x3 ;  /* 0x0000000315177836 */ /* 0x000fe40000000000 */
[----:B-1----:R-:W-:-:S02]  /*05e0*/  @P3 IMAD.MOV.U32 R25, RZ, RZ, R20 ;  /* 0x000000ffff193224 */ /* 0x002fc400078e0014 */
[----:B------:R-:W-:-:S03]  /*05f0*/  IMAD.WIDE R22, R23, 0x4, R16 ;  /* 0x0000000417167825 */ /* 0x000fc600078e0210 */
[----:B--2---:R-:W-:-:S13]  /*0600*/  ISETP.GT.AND P4, PT, R25, R24, PT ;  /* 0x000000181900720c */ /* 0x004fda0003f84270 */
[----:B------:R1:W-:Y:S04]  /*0610*/  @P4 STG.E desc[UR4][R22.64], R24 ;  /* 0x0000001816004986 */ /* 0x0003e8000c101904 */
[----:B------:R-:W2:Y:S04]  /*0620*/  LDG.E R26, desc[UR4][R14.64+0x4] ;  /* 0x000004040e1a7981 */ /* 0x000ea8000c1e1900 */
[----:B------:R-:W3:Y:S04]  /*0630*/  LDG.E R28, desc[UR4][R14.64+0x8] ;  /* 0x000008040e1c7981 */ /* 0x000ee8000c1e1900 */
[----:B------:R-:W4:Y:S01]  /*0640*/  LDG.E R27, desc[UR4][R14.64+0xc] ;  /* 0x00000c040e1b7981 */ /* 0x000f22000c1e1900 */
[----:B-1----:R-:W-:Y:S01]  /*0650*/  @P4 MOV R24, R25 ;  /* 0x0000001900184202 */ /* 0x002fe20000000f00 */
[----:B------:R-:W-:-:S02]  /*0660*/  VIADD R19, R21, 0x8 ;  /* 0x0000000815137836 */ /* 0x000fc40000000000 */
[----:B------:R-:W-:Y:S02]  /*0670*/  @P4 STG.E desc[UR4][R14.64], R25 ;  /* 0x000000190e004986 */ /* 0x000fe4000c101904 */
        /* <DEDUP_REMOVED lines=8> */
[----:B-1----:R-:W-:-:S05]  /*0700*/  @P4 IMAD.MOV.U32 R28, RZ, RZ, R26 ;  /* 0x000000ffff1c4224 */ /* 0x002fca00078e001a */
[----:B----4-:R-:W-:-:S13]  /*0710*/  ISETP.GT.AND P3, PT, R28, R27, PT ;  /* 0x0000001b1c00720c */ /* 0x010fda0003f64270 */
[----:B------:R1:W-:Y:S04]  /*0720*/  @P3 STG.E desc[UR4][R14.64+0x8], R27 ;  /* 0x0000081b0e003986 */ /* 0x0003e8000c101904 */
[----:B------:R-:W-:Y:S04]  /*0730*/  @P3 STG.E desc[UR4][R14.64+0xc], R28 ;  /* 0x00000c1c0e003986 */ /* 0x000fe8000c101904 */
[----:B------:R-:W2:Y:S01]  /*0740*/  LDG.E R25, desc[UR4][R18.64] ;  /* 0x0000000412197981 */ /* 0x000ea2000c1e1900 */
[----:B------:R-:W-:Y:S01]  /*0750*/  VIADD R23, R21, 0x7 ;  /* 0x0000000715177836 */ /* 0x000fe20000000000 */
[----:B-1----:R-:W-:-:S03]  /*0760*/  @P3 MOV R27, R28 ;  /* 0x0000001c001b3202 */ /* 0x002fc60000000f00 */
[----:B------:R-:W-:Y:S01]  /*0770*/  IMAD.WIDE R22, R23, 0x4, R16 ;  /* 0x0000000417167825 */ /* 0x000fe200078e0210 */
[----:B--2---:R-:W-:-:S13]  /*0780*/  ISETP.GT.AND P4, PT, R27, R25, PT ;  /* 0x000000191b00720c */ /* 0x004fda0003f84270 */
[----:B------:R1:W-:Y:S04]  /*0790*/  @P4 STG.E desc[UR4][R22.64], R25 ;  /* 0x0000001916004986 */ /* 0x0003e8000c101904 */
[----:B------:R-:W2:Y:S04]  /*07a0*/  LDG.E R20, desc[UR4][R18.64+0x4] ;  /* 0x0000040412147981 */ /* 0x000ea8000c1e1900 */
[----:B------:R-:W3:Y:S04]  /*07b0*/  LDG.E R29, desc[UR4][R18.64+0xc] ;  /* 0x00000c04121d7981 */ /* 0x000ee8000c1e1900 */
[----:B-1----:R-:W4:Y:S01]  /*07c0*/  LDG.E R22, desc[UR4][R18.64+0x8] ;  /* 0x0000080412167981 */ /* 0x002f22000c1e1900 */
[----:B------:R-:W-:-:S03]  /*07d0*/  @P4 IMAD.MOV.U32 R25, RZ, RZ, R27 ;  /* 0x000000ffff194224 */ /* 0x000fc600078e001b */
[----:B------:R-:W-:Y:S01]  /*07e0*/  @P4 STG.E desc[UR4][R18.64], R27 ;  /* 0x0000001b12004986 */ /* 0x000fe2000c101904 */
[----:B------:R-:W-:-:S04]  /*07f0*/  VIADD R15, R21, 0xc ;  /* 0x0000000c150f7836 */ /* 0x000fc80000000000 */
[----:B------:R-:W-:Y:S01]  /*0800*/  IMAD.WIDE R14, R15, 0x4, R16 ;  /* 0x000000040f0e7825 */ /* 0x000fe200078e0210 */
[----:B--2---:R-:W-:-:S13]  /*0810*/  ISETP.GT.AND P3, PT, R25, R20, PT ;  /* 0x000000141900720c */ /* 0x004fda0003f64270 */
[----:B------:R1:W-:Y:S02]  /*0820*/  @P3 STG.E desc[UR4][R18.64], R20 ;  /* 0x0000001412003986 */ /* 0x0003e4000c101904 */
[----:B-1----:R-:W-:-:S05]  /*0830*/  @P3 IMAD.MOV.U32 R20, RZ, RZ, R25 ;  /* 0x000000ffff143224 */ /* 0x002fca00078e0019 */
[----:B----4-:R-:W-:Y:S01]  /*0840*/  ISETP.GT.AND P4, PT, R20, R22, PT ;  /* 0x000000161400720c */ /* 0x010fe20003f84270 */
[----:B------:R-:W-:-:S12]  /*0850*/  @P3 STG.E desc[UR4][R18.64+0x4], R25 ;  /* 0x0000041912003986 */ /* 0x000fd8000c101904 */
[----:B------:R1:W-:Y:S02]  /*0860*/  @P4 STG.E desc[UR4][R18.64+0x4], R22 ;  /* 0x0000041612004986 */ /* 0x0003e4000c101904 */
[----:B-1----:R-:W-:-:S04]  /*0870*/  @P4 MOV R22, R20 ;  /* 0x0000001400164202 */ /* 0x002fc80000000f00 */
[----:B---3--:R-:W-:Y:S01]  /*0880*/  ISETP.GT.AND P3, PT, R22, R29, PT ;  /* 0x0000001d1600720c */ /* 0x008fe20003f64270 */
[----:B------:R-:W-:-:S12]  /*0890*/  @P4 STG.E desc[UR4][R18.64+0x8], R20 ;  /* 0x0000081412004986 */ /* 0x000fd8000c101904 */
[----:B------:R1:W-:Y:S04]  /*08a0*/  @P3 STG.E desc[UR4][R18.64+0x8], R29 ;  /* 0x0000081d12003986 */ /* 0x0003e8000c101904 */
[----:B------:R-:W-:Y:S04]  /*08b0*/  @P3 STG.E desc[UR4][R18.64+0xc], R22 ;  /* 0x00000c1612003986 */ /* 0x000fe8000c101904 */
[----:B------:R-:W2:Y:S01]  /*08c0*/  LDG.E R27, desc[UR4][R14.64] ;  /* 0x000000040e1b7981 */ /* 0x000ea2000c1e1900 */
[----:B-1----:R-:W-:Y:S02]  /*08d0*/  @P3 IMAD.MOV.U32 R29, RZ, RZ, R22 ;  /* 0x000000ffff1d3224 */ /* 0x002fe400078e0016 */
[----:B------:R-:W-:-:S04]  /*08e0*/  VIADD R25, R21, 0xb ;  /* 0x0000000b15197836 */ /* 0x000fc80000000000 */
[----:B------:R-:W-:Y:S01]  /*08f0*/  IMAD.WIDE R24, R25, 0x4, R16 ;  /* 0x0000000419187825 */ /* 0x000fe200078e0210 */
[----:B--2---:R-:W-:-:S13]  /*0900*/  ISETP.GT.AND P3, PT, R29, R27, PT ;  /* 0x0000001b1d00720c */ /* 0x004fda0003f64270 */
[----:B------:R1:W-:Y:S04]  /*0910*/  @P3 STG.E desc[UR4][R24.64], R27 ;  /* 0x0000001b18003986 */ /* 0x0003e8000c101904 */
[----:B------:R-:W2:Y:S04]  /*0920*/  LDG.E R26, desc[UR4][R14.64+0x4] ;  /* 0x000004040e1a7981 */ /* 0x000ea8000c1e1900 */
[----:B------:R-:W3:Y:S04]  /*0930*/  LDG.E R28, desc[UR4][R14.64+0x8] ;  /* 0x000008040e1c7981 */ /* 0x000ee8000c1e1900 */
[----:B------:R-:W4:Y:S01]  /*0940*/  LDG.E R23, desc[UR4][R14.64+0xc] ;  /* 0x00000c040e177981 */ /* 0x000f22000c1e1900 */
[----:B-1----:R-:W-:-:S03]  /*0950*/  @P3 MOV R27, R29 ;  /* 0x0000001d001b3202 */ /* 0x002fc60000000f00 */
[----:B------:R-:W-:Y:S01]  /*0960*/  @P3 STG.E desc[UR4][R14.64], R29 ;  /* 0x0000001d0e003986 */ /* 0x000fe2000c101904 */
[----:B------:R-:W-:Y:S01]  /*0970*/  VIADD R9, R9, 0x10 ;  /* 0x0000001009097836 */ /* 0x000fe20000000000 */
[C---:B------:R-:W-:Y:S01]  /*0980*/  IADD3 R18, PT, PT, R21.reuse, 0x10, RZ ;  /* 0x0000001015127810 */ /* 0x040fe20007ffe0ff */
[----:B------:R-:W-:-:S04]  /*0990*/  VIADD R25, R21, 0xf ;  /* 0x0000000f15197836 */ /* 0x000fc80000000000 */
[----:B------:R-:W-:Y:S01]  /*09a0*/  IMAD.MOV.U32 R21, RZ, RZ, R18 ;  /* 0x000000ffff157224 */ /* 0x000fe200078e0012 */
[----:B--2---:R-:W-:-:S13]  /*09b0*/  ISETP.GT.AND P4, PT, R27, R26, PT ;  /* 0x0000001a1b00720c */ /* 0x004fda0003f84270 */
[----:B------:R1:W-:Y:S02]  /*09c0*/  @P4 STG.E desc[UR4][R14.64], R26 ;  /* 0x0000001a0e004986 */ /* 0x0003e4000c101904 */
[----:B-1----:R-:W-:-:S05]  /*09d0*/  @P4 IMAD.MOV.U32 R26, RZ, RZ, R27 ;  /* 0x000000ffff1a4224 */ /* 0x002fca00078e001b */
[----:B---3--:R-:W-:Y:S01]  /*09e0*/  ISETP.GT.AND P3, PT, R26, R28, PT ;  /* 0x0000001c1a00720c */ /* 0x008fe20003f64270 */
[----:B------:R-:W-:-:S12]  /*09f0*/  @P4 STG.E desc[UR4][R14.64+0x4], R27 ;  /* 0x0000041b0e004986 */ /* 0x000fd8000c101904 */
[----:B------:R1:W-:Y:S04]  /*0a00*/  @P3 STG.E desc[UR4][R14.64+0x4], R28 ;  /* 0x0000041c0e003986 */ /* 0x0003e8000c101904 */
[----:B------:R-:W-:Y:S01]  /*0a10*/  @P3 STG.E desc[UR4][R14.64+0x8], R26 ;  /* 0x0000081a0e003986 */ /* 0x000fe2000c101904 */
[----:B-1----:R-:W-:Y:S01]  /*0a20*/  @P3 IMAD.MOV.U32 R28, RZ, RZ, R26 ;  /* 0x000000ffff1c3224 */ /* 0x002fe200078e001a */
[----:B------:R-:W-:-:S04]  /*0a30*/  ISETP.GE.AND P3, PT, R9, -0xc, PT ;  /* 0xfffffff40900780c */ /* 0x000fc80003f66270 */
[----:B----4-:R-:W-:-:S13]  /*0a40*/  ISETP.GT.AND P4, PT, R28, R23, PT ;  /* 0x000000171c00720c */ /* 0x010fda0003f84270 */
[----:B------:R1:W-:Y:S04]  /*0a50*/  @P4 STG.E desc[UR4][R14.64+0x8], R23 ;  /* 0x000008170e004986 */ /* 0x0003e8000c101904 */
[----:B------:R2:W-:Y:S01]  /*0a60*/  @P4 STG.E desc[UR4][R14.64+0xc], R28 ;  /* 0x00000c1c0e004986 */ /* 0x0005e2000c101904 */
[----:B-1----:R-:W-:Y:S01]  /*0a70*/  @P4 IMAD.MOV.U32 R23, RZ, RZ, R28 ;  /* 0x000000ffff174224 */ /* 0x002fe200078e001c */
[----:B------:R-:W-:Y:S06]  /*0a80*/  @!P3 BRA `(.L_x_4) ;  /* 0xfffffff80070b947 */ /* 0x000fec000383ffff */
.L_x_3:
[----:B--2---:R-:W-:-:S04]  /*0a90*/  IADD3 R14, PT, PT, -R9, RZ, RZ ;  /* 0x000000ff090e7210 */ /* 0x004fc80007ffe1ff */
[----:B------:R-:W-:-:S13]  /*0aa0*/  ISETP.GT.AND P3, PT, R14, 0x4, PT ;  /* 0x000000040e00780c */ /* 0x000fda0003f64270 */
[----:B------:R-:W-:Y:S05]  /*0ab0*/  @!P3 BRA `(.L_x_5) ;  /* 0x0000000000ccb947 */ /* 0x000fea0003800000 */
[----:B------:R-:W-:-:S05]  /*0ac0*/  IMAD.WIDE R18, R21, 0x4, R16 ;  /* 0x0000000415127825 */ /* 0x000fca00078e0210 */
[----:B------:R-:W2:Y:S01]  /*0ad0*/  LDG.E R29, desc[UR4][R18.64] ;  /* 0x00000004121d7981 */ /* 0x000ea2000c1e1900 */
        /* <DEDUP_REMOVED lines=22> */
[----:B------:R-:W-:Y:S01]  /*0c40*/  IADD3 R21, PT, PT, R21, 0x3, RZ ;  /* 0x0000000315157810 */ /* 0x000fe20007ffe0ff */
[----:B-1----:R-:W-:-:S04]  /*0c50*/  @P3 IMAD.MOV.U32 R25, RZ, RZ, R22 ;  /* 0x000000ffff193224 */ /* 0x002fc800078e0016 */
[----:B------:R-:W-:Y:S01]  /*0c60*/  IMAD.WIDE R16, R21, 0x4, R16 ;  /* 0x0000000415107825 */ /* 0x000fe200078e0210 */
[----:B--2---:R-:W-:-:S13]  /*0c70*/  ISETP.GT.AND P0, PT, R25, R24, PT ;  /* 0x000000181900720c */ /* 0x004fda0003f04270 */
[----:B------:R1:W-:Y:S04]  /*0c80*/  @P0 STG.E desc[UR4][R16.64], R24 ;  /* 0x0000001810000986 */ /* 0x0003e8000c101904 */
[----:B------:R-:W2:Y:S04]  /*0c90*/  LDG.E R29, desc[UR4][R14.64+0x4] ;  /* 0x000004040e1d7981 */ /* 0x000ea8000c1e1900 */
[----:B------:R-:W3:Y:S04]  /*0ca0*/  LDG.E R26, desc[UR4][R14.64+0x8] ;  /* 0x000008040e1a7981 */ /* 0x000ee8000c1e1900 */
[----:B------:R-:W4:Y:S01]  /*0cb0*/  LDG.E R23, desc[UR4][R14.64+0xc] ;  /* 0x00000c040e177981 */ /* 0x000f22000c1e1900 */
[----:B-1----:R-:W-:-:S02]  /*0cc0*/  @P0 IMAD.MOV.U32 R24, RZ, RZ, R25 ;  /* 0x000000ffff180224 */ /* 0x002fc400078e0019 */
[----:B------:R-:W-:Y:S01]  /*0cd0*/  VIADD R9, R9, 0x4 ;  /* 0x0000000409097836 */ /* 0x000fe20000000000 */
[----:B------:R1:W-:Y:S01]  /*0ce0*/  @P0 STG.E desc[UR4][R14.64], R25 ;  /* 0x000000190e000986 */ /* 0x0003e2000c101904 */
[----:B------:R-:W-:-:S03]  /*0cf0*/  VIADD R21, R27, 0x4 ;  /* 0x000000041b157836 */ /* 0x000fc60000000000 */
[----:B------:R-:W-:Y:S01]  /*0d00*/  IADD3 R9, PT, PT, R9, 0x4, RZ ;  /* 0x0000000409097810 */ /* 0x000fe20007ffe0ff */
[----:B-1----:R-:W-:Y:S01]  /*0d10*/  VIADD R25, R27, 0x3 ;  /* 0x000000031b197836 */ /* 0x002fe20000000000 */
[----:B--2---:R-:W-:-:S13]  /*0d20*/  ISETP.GT.AND P3, PT, R24, R29, PT ;  /* 0x0000001d1800720c */ /* 0x004fda0003f64270 */
[----:B------:R1:W-:Y:S04]  /*0d30*/  @P3 STG.E desc[UR4][R14.64], R29 ;  /* 0x0000001d0e003986 */ /* 0x0003e8000c101904 */
[----:B------:R-:W-:Y:S01]  /*0d40*/  @P3 STG.E desc[UR4][R14.64+0x4], R24 ;  /* 0x000004180e003986 */ /* 0x000fe2000c101904 */
[----:B-1----:R-:W-:-:S05]  /*0d50*/  @P3 IMAD.MOV.U32 R29, RZ, RZ, R24 ;  /* 0x000000ffff1d3224 */ /* 0x002fca00078e0018 */
[----:B---3--:R-:W-:-:S13]  /*0d60*/  ISETP.GT.AND P0, PT, R29, R26, PT ;  /* 0x0000001a1d00720c */ /* 0x008fda0003f04270 */
[----:B------:R1:W-:Y:S04]  /*0d70*/  @P0 STG.E desc[UR4][R14.64+0x4], R26 ;  /* 0x0000041a0e000986 */ /* 0x0003e8000c101904 */
[----:B------:R-:W-:Y:S01]  /*0d80*/  @P0 STG.E desc[UR4][R14.64+0x8], R29 ;  /* 0x0000081d0e000986 */ /* 0x000fe2000c101904 */
[----:B-1----:R-:W-:Y:S02]  /*0d90*/  @P0 MOV R26, R29 ;  /* 0x0000001d001a0202 */ /* 0x002fe40000000f00 */
[----:B------:R-:W-:Y:S02]  /*0da0*/  PLOP3.LUT P0, PT, PT, PT, PT, 0x8, 0x80 ;  /* 0x000000000080781c */ /* 0x000fe40003f0e170 */
[----:B----4-:R-:W-:-:S13]  /*0db0*/  ISETP.GT.AND P3, PT, R26, R23, PT ;  /* 0x000000171a00720c */ /* 0x010fda0003f64270 */
[----:B------:R-:W-:Y:S04]  /*0dc0*/  @P3 STG.E desc[UR4][R14.64+0xc], R26 ;  /* 0x00000c1a0e003986 */ /* 0x000fe8000c101904 */
[----:B------:R1:W-:Y:S02]  /*0dd0*/  @P3 STG.E desc[UR4][R14.64+0x8], R23 ;  /* 0x000008170e003986 */ /* 0x0003e4000c101904 */
[----:B-1----:R-:W-:-:S07]  /*0de0*/  @P3 IMAD.MOV.U32 R23, RZ, RZ, R26 ;  /* 0x000000ffff173224 */ /* 0x002fce00078e001a */
.L_x_5:
[----:B------:R-:W-:-:S13]  /*0df0*/  ISETP.NE.OR P0, PT, R9, RZ, P0 ;  /* 0x000000ff0900720c */ /* 0x000fda0000705670 */
[----:B------:R-:W-:Y:S05]  /*0e00*/  @!P0 BRA `(.L_x_0) ;  /* 0x0000000000708947 */ /* 0x000fea0003800000 */
.L_x_2:
[----:B0--3--:R-:W-:-:S05]  /*0e10*/  IMAD.WIDE R16, R21, 0x4, R12 ;  /* 0x0000000415107825 */ /* 0x009fca00078e020c */
[----:B------:R-:W2:Y:S01]  /*0e20*/  LDG.E R19, desc[UR4][R16.64] ;  /* 0x0000000410137981 */ /* 0x000ea2000c1e1900 */
[----:B-1----:R-:W-:Y:S01]  /*0e30*/  IMAD.WIDE R14, R25, 0x4, R12 ;  /* 0x00000004190e7825 */ /* 0x002fe200078e020c */
[----:B--2--5:R-:W-:-:S13]  /*0e40*/  ISETP.GT.AND P0, PT, R23, R19, PT ;  /* 0x000000131700720c */ /* 0x024fda0003f04270 */
[----:B------:R0:W-:Y:S04]  /*0e50*/  @P0 STG.E desc[UR4][R14.64], R19 ;  /* 0x000000130e000986 */ /* 0x0001e8000c101904 */
[----:B------:R-:W2:Y:S04]  /*0e60*/  LDG.E R27, desc[UR4][R16.64+0x4] ;  /* 0x00000404101b7981 */ /* 0x000ea8000c1e1900 */
[----:B------:R-:W3:Y:S04]  /*0e70*/  LDG.E R18, desc[UR4][R16.64+0x8] ;  /* 0x0000080410127981 */ /* 0x000ee8000c1e1900 */
[----:B------:R1:W-:Y:S01]  /*0e80*/  @P0 STG.E desc[UR4][R16.64], R23 ;  /* 0x0000001710000986 */ /* 0x0003e2000c101904 */
[----:B0-----:R-:W-:-:S03]  /*0e90*/  @P0 MOV R19, R23 ;  /* 0x0000001700130202 */ /* 0x001fc60000000f00 */
[----:B-1----:R-:W4:Y:S01]  /*0ea0*/  LDG.E R23, desc[UR4][R16.64+0xc] ;  /* 0x00000c0410177981 */ /* 0x002f22000c1e1900 */
[----:B------:R-:W-:Y:S01]  /*0eb0*/  IADD3 R9, PT, PT, R9, 0x4, RZ ;  /* 0x0000000409097810 */ /* 0x000fe20007ffe0ff */
[C---:B------:R-:W-:Y:S01]  /*0ec0*/  VIADD R14, R21.reuse, 0x4 ;  /* 0x00000004150e7836 */ /* 0x040fe20000000000 */
[----:B------:R-:W-:-:S03]  /*0ed0*/  IADD3 R25, PT, PT, R21, 0x3, RZ ;  /* 0x0000000315197810 */ /* 0x000fc60007ffe0ff */
[----:B------:R-:W-:Y:S01]  /*0ee0*/  IMAD.MOV.U32 R21, RZ, RZ, R14 ;  /* 0x000000ffff157224 */ /* 0x000fe200078e000e */
[----:B--2---:R-:W-:-:S13]  /*0ef0*/  ISETP.GT.AND P0, PT, R19, R27, PT ;  /* 0x0000001b1300720c */ /* 0x004fda0003f04270 */
[----:B------:R0:W-:Y:S04]  /*0f00*/  @P0 STG.E desc[UR4][R16.64], R27 ;  /* 0x0000001b10000986 */ /* 0x0001e8000c101904 */
[----:B------:R-:W-:Y:S01]  /*0f10*/  @P0 STG.E desc[UR4][R16.64+0x4], R19 ;  /* 0x0000041310000986 */ /* 0x000fe2000c101904 */
[----:B0-----:R-:W-:-:S05]  /*0f20*/  @P0 IMAD.MOV.U32 R27, RZ, RZ, R19 ;  /* 0x000000ffff1b0224 */ /* 0x001fca00078e0013 */
[----:B---3--:R-:W-:-:S13]  /*0f30*/  ISETP.GT.AND P3, PT, R27, R18, PT ;  /* 0x000000121b00720c */ /* 0x008fda0003f64270 */
[----:B------:R0:W-:Y:S04]  /*0f40*/  @P3 STG.E desc[UR4][R16.64+0x4], R18 ;  /* 0x0000041210003986 */ /* 0x0001e8000c101904 */
[----:B------:R-:W-:Y:S01]  /*0f50*/  @P3 STG.E desc[UR4][R16.64+0x8], R27 ;  /* 0x0000081b10003986 */ /* 0x000fe2000c101904 */
[----:B0-----:R-:W-:Y:S01]  /*0f60*/  @P3 IMAD.MOV.U32 R18, RZ, RZ, R27 ;  /* 0x000000ffff123224 */ /* 0x001fe200078e001b */
[----:B------:R-:W-:-:S04]  /*0f70*/  ISETP.NE.AND P3, PT, R9, RZ, PT ;  /* 0x000000ff0900720c */ /* 0x000fc80003f65270 */
[----:B----4-:R-:W-:-:S13]  /*0f80*/  ISETP.GT.AND P0, PT, R18, R23, PT ;  /* 0x000000171200720c */ /* 0x010fda0003f04270 */
[----:B------:R0:W-:Y:S04]  /*0f90*/  @P0 STG.E desc[UR4][R16.64+0x8], R23 ;  /* 0x0000081710000986 */ /* 0x0001e8000c101904 */
[----:B------:R3:W-:Y:S01]  /*0fa0*/  @P0 STG.E desc[UR4][R16.64+0xc], R18 ;  /* 0x00000c1210000986 */ /* 0x0007e2000c101904 */
[----:B0-----:R-:W-:Y:S01]  /*0fb0*/  @P0 IMAD.MOV.U32 R23, RZ, RZ, R18 ;  /* 0x000000ffff170224 */ /* 0x001fe200078e0012 */
[----:B------:R-:W-:Y:S06]  /*0fc0*/  @P3 BRA `(.L_x_2) ;  /* 0xfffffffc00903947 */ /* 0x000fec000383ffff */
.L_x_0:
[----:B------:R-:W-:Y:S05]  /*0fd0*/  @P2 BRA `(.L_x_6) ;  /* 0xfffffff000582947 */ /* 0x000fea000383ffff */
[----:B------:R-:W-:Y:S05]  /*0fe0*/  EXIT ;  /* 0x000000000000794d */ /* 0x000fea0003800000 */
.L_x_7:
[----:B------:R-:W-:-:S00]  /*0ff0*/  BRA `(.L_x_7) ;  /* 0xfffffffc00fc7947 */ /* 0x000fc0000383ffff */
[----:B------:R-:W-:-:S00]  /*1000*/  NOP ;  /* 0x0000000000007918 */ /* 0x000fc00000000000 */
[----:B------:R-:W-:-:S00]  /*1010*/  NOP ;  /* 0x0000000000007918 */ /* 0x000fc00000000000 */
[----:B------:R-:W-:-:S00]  /*1020*/  NOP ;  /* 0x0000000000007918 */ /* 0x000fc00000000000 */
[----:B------:R-:W-:-:S00]  /*1030*/  NOP ;  /* 0x0000000000007918 */ /* 0x000fc00000000000 */
[----:B------:R-:W-:-:S00]  /*1040*/  NOP ;  /* 0x0000000000007918 */ /* 0x000fc00000000000 */
[----:B------:R-:W-:-:S00]  /*1050*/  NOP ;  /* 0x0000000000007918 */ /* 0x000fc00000000000 */
[----:B------:R-:W-:-:S00]  /*1060*/  NOP ;  /* 0x0000000000007918 */ /* 0x000fc00000000000 */
[----:B------:R-:W-:-:S00]  /*1070*/  NOP ;  /* 0x0000000000007918 */ /* 0x000fc00000000000 */
.L_x_8:


//--------------------- .nv.shared.reserved.0     --------------------------
	.section	.nv.shared.reserved.0,"aw",@nobits
	.weak		__nv_reservedSMEM_offset_0_alias
	.size		__nv_reservedSMEM_offset_0_alias, 0, 64
	.other		__nv_reservedSMEM_offset_0_alias,@"STO_CUDA_RESERVED_SHARED STV_DEFAULT"
__nv_reservedSMEM_offset_0_alias:
	.zero		0
	.zero		64


//--------------------- .nv.constant0._Z10sort_blockPiii --------------------------
	.section	.nv.constant0._Z10sort_blockPiii,"a",@progbits
	.sectionflags	@""
	.align	4
.nv.constant0._Z10sort_blockPiii:
	.zero		912


//--------------------- SYMBOLS --------------------------

	.type		.nv.reservedSmem.offset0,@object
	.size		.nv.reservedSmem.offset0,0x4
